//
// Generated by NVIDIA NVVM Compiler
//
// Compiler Build ID: CL-36424714
// Cuda compilation tools, release 13.0, V13.0.88
// Based on NVVM 20.0.0
//

.version 9.0
.target sm_100
.address_size 64

	// .globl	_Z15baseline_kernelPfS_i

.visible .entry _Z15baseline_kernelPfS_i(
	.param .u64 .ptr .align 1 _Z15baseline_kernelPfS_i_param_0,
	.param .u64 .ptr .align 1 _Z15baseline_kernelPfS_i_param_1,
	.param .u32 _Z15baseline_kernelPfS_i_param_2
)
{
	.reg .pred 	%p<3>;
	.reg .b32 	%r<6>;
	.reg .b32 	%f<3>;
	.reg .b64 	%rd<8>;

	ld.param.u64 	%rd1, [_Z15baseline_kernelPfS_i_param_0];
	ld.param.u64 	%rd2, [_Z15baseline_kernelPfS_i_param_1];
	ld.param.u32 	%r2, [_Z15baseline_kernelPfS_i_param_2];
	mov.u32 	%r3, %ctaid.x;
	mov.u32 	%r4, %ntid.x;
	mov.u32 	%r5, %tid.x;
	mad.lo.s32 	%r1, %r3, %r4, %r5;
	setp.ge.s32 	%p1, %r1, %r2;
	@%p1 bra 	$L__BB0_2;
	cvta.to.global.u64 	%rd3, %rd2;
	cvta.to.global.u64 	%rd4, %rd1;
	mul.wide.s32 	%rd5, %r1, 4;
	add.s64 	%rd6, %rd4, %rd5;
	ld.global.f32 	%f1, [%rd6];
	setp.lt.f32 	%p2, %f1, 0f00000000;
	selp.f32 	%f2, 0f00000000, %f1, %p2;
	add.s64 	%rd7, %rd3, %rd5;
	st.global.f32 	[%rd7], %f2;
$L__BB0_2:
	ret;

}


// ===== COMPILED SASS (sm_100) =====

	.target	sm_100

	.elftype	@"ET_EXEC"


//--------------------- .note.nv.tkinfo           --------------------------
	.section	.note.nv.tkinfo,"",@"SHT_NOTE"
	.sectionflags	@"SHF_NOTE_NV_TKINFO"
	.tkinfo
        /*0018*/ 	.word	0x00000002
        /*0030*/ 	.string	""
        /*0030*/ 	.string	"ptxas"
        /*0030*/ 	.string	"Cuda compilation tools, release 13.0, V13.0.88"
        /*0030*/ 	.string	"Build cuda_13.0.r13.0/compiler.36424714_0"
        /*0030*/ 	.string	"-arch sm_100 -m 64 "



//--------------------- .note.nv.cuinfo           --------------------------
	.section	.note.nv.cuinfo,"",@"SHT_NOTE"
	.sectionflags	@"SHF_NOTE_NV_CUINFO"
        /*0018*/ 	.short	0x0002
        /*001a*/ 	.short	0x0064
        /*001c*/ 	.short	0x0082
	.zero		2


//--------------------- .nv.info                  --------------------------
	.section	.nv.info,"",@"SHT_CUDA_INFO"
	.align	4


	//----- nvinfo : EIATTR_REGCOUNT
	.align		4
        /*0000*/ 	.byte	0x04, 0x2f
        /*0002*/ 	.short	(.L_1 - .L_0)
	.align		4
.L_0:
        /*0004*/ 	.word	index@(_Z15baseline_kernelPfS_i)
        /*0008*/ 	.word	0x0000000a


	//----- nvinfo : EIATTR_FRAME_SIZE
	.align		4
.L_1:
        /*000c*/ 	.byte	0x04, 0x11
        /*000e*/ 	.short	(.L_3 - .L_2)
	.align		4
.L_2:
        /*0010*/ 	.word	index@(_Z15baseline_kernelPfS_i)
        /*0014*/ 	.word	0x00000000


	//----- nvinfo : EIATTR_MIN_STACK_SIZE
	.align		4
.L_3:
        /*0018*/ 	.byte	0x04, 0x12
        /*001a*/ 	.short	(.L_5 - .L_4)
	.align		4
.L_4:
        /*001c*/ 	.word	index@(_Z15baseline_kernelPfS_i)
        /*0020*/ 	.word	0x00000000
.L_5:


//--------------------- .nv.compat                --------------------------
	.section	.nv.compat,"",@"SHT_CUDA_COMPAT_INFO"
	.align	4
        /*0000*/ 	.byte	0x02, 0x09, 0x00, 0x00, 0x02, 0x02, 0x01, 0x00, 0x02, 0x05, 0x05, 0x00, 0x03, 0x07, 0x01, 0x01
        /*0010*/ 	.byte	0x02, 0x03, 0x00, 0x00, 0x02, 0x06, 0x01, 0x00, 0x04, 0x0b, 0x08, 0x00, 0x09, 0x00, 0x00, 0x00
        /*0020*/ 	.byte	0x00, 0x00, 0x00, 0x00


//--------------------- .nv.info._Z15baseline_kernelPfS_i --------------------------
	.section	.nv.info._Z15baseline_kernelPfS_i,"",@"SHT_CUDA_INFO"
	.sectionflags	@""
	.align	4


	//----- nvinfo : EIATTR_CUDA_API_VERSION
	.align		4
        /*0000*/ 	.byte	0x04, 0x37
        /*0002*/ 	.short	(.L_7 - .L_6)
.L_6:
        /*0004*/ 	.word	0x00000082


	//----- nvinfo : EIATTR_KPARAM_INFO
	.align		4
.L_7:
        /*0008*/ 	.byte	0x04, 0x17
        /*000a*/ 	.short	(.L_9 - .L_8)
.L_8:
        /*000c*/ 	.word	0x00000000
        /*0010*/ 	.short	0x0002
        /*0012*/ 	.short	0x0010
        /*0014*/ 	.byte	0x00, 0xf0, 0x11, 0x00


	//----- nvinfo : EIATTR_KPARAM_INFO
	.align		4
.L_9:
        /*0018*/ 	.byte	0x04, 0x17
        /*001a*/ 	.short	(.L_11 - .L_10)
.L_10:
        /*001c*/ 	.word	0x00000000
        /*0020*/ 	.short	0x0001
        /*0022*/ 	.short	0x0008
        /*0024*/ 	.byte	0x00, 0xf5, 0x21, 0x00


	//----- nvinfo : EIATTR_KPARAM_INFO
	.align		4
.L_11:
        /*0028*/ 	.byte	0x04, 0x17
        /*002a*/ 	.short	(.L_13 - .L_12)
.L_12:
        /*002c*/ 	.word	0x00000000
        /*0030*/ 	.short	0x0000
        /*0032*/ 	.short	0x0000
        /*0034*/ 	.byte	0x00, 0xf5, 0x21, 0x00


	//----- nvinfo : EIATTR_SPARSE_MMA_MASK
	.align		4
.L_13:
        /*0038*/ 	.byte	0x03, 0x50
        /*003a*/ 	.short	0x0000


	//----- nvinfo : EIATTR_MAXREG_COUNT
	.align		4
        /*003c*/ 	.byte	0x03, 0x1b
        /*003e*/ 	.short	0x00ff


	//----- nvinfo : EIATTR_MERCURY_ISA_VERSION
	.align		4
        /*0040*/ 	.byte	0x03, 0x5f
        /*0042*/ 	.short	0x0101


	//----- nvinfo : EIATTR_VRC_CTA_INIT_COUNT
	.align		4
        /*0044*/ 	.byte	0x02, 0x4a
	.zero		1
	.zero		1


	//----- nvinfo : EIATTR_EXIT_INSTR_OFFSETS
	.align		4
        /*0048*/ 	.byte	0x04, 0x1c
        /*004a*/ 	.short	(.L_15 - .L_14)


	//   ....[0]....
.L_14:
        /*004c*/ 	.word	0x00000070


	//   ....[1]....
        /*0050*/ 	.word	0x00000110


	//----- nvinfo : EIATTR_CBANK_PARAM_SIZE
	.align		4
.L_15:
        /*0054*/ 	.byte	0x03, 0x19
        /*0056*/ 	.short	0x0014


	//----- nvinfo : EIATTR_PARAM_CBANK
	.align		4
        /*0058*/ 	.byte	0x04, 0x0a
        /*005a*/ 	.short	(.L_17 - .L_16)
	.align		4
.L_16:
        /*005c*/ 	.word	index@(.nv.constant0._Z15baseline_kernelPfS_i)
        /*0060*/ 	.short	0x0380
        /*0062*/ 	.short	0x0014


	//----- nvinfo : EIATTR_SW_WAR
	.align		4
.L_17:
        /*0064*/ 	.byte	0x04, 0x36
        /*0066*/ 	.short	(.L_19 - .L_18)
.L_18:
        /*0068*/ 	.word	0x00000008
.L_19:


//--------------------- .nv.callgraph             --------------------------
	.section	.nv.callgraph,"",@"SHT_CUDA_CALLGRAPH"
	.align	4
	.sectionentsize	8
	.align		4
        /*0000*/ 	.word	0x00000000
	.align		4
        /*0004*/ 	.word	0xffffffff
	.align		4
        /*0008*/ 	.word	0x00000000
	.align		4
        /*000c*/ 	.word	0xfffffffe
	.align		4
        /*0010*/ 	.word	0x00000000
	.align		4
        /*0014*/ 	.word	0xfffffffd
	.align		4
        /*0018*/ 	.word	0x00000000
	.align		4
        /*001c*/ 	.word	0xfffffffc


//--------------------- .text._Z15baseline_kernelPfS_i --------------------------
	.section	.text._Z15baseline_kernelPfS_i,"ax",@progbits
	.align	128
        .global         _Z15baseline_kernelPfS_i
        .type           _Z15baseline_kernelPfS_i,@function
        .size           _Z15baseline_kernelPfS_i,(.L_x_1 - _Z15baseline_kernelPfS_i)
        .other          _Z15baseline_kernelPfS_i,@"STO_CUDA_ENTRY STV_DEFAULT"
_Z15baseline_kernelPfS_i:
.text._Z15baseline_kernelPfS_i:
[----:B------:R-:W-:Y:S01]  /*0000*/  LDC R1, c[0x0][0x37c] ;  /* 0x0000df00ff017b82 */ /* 0x000fe20000000800 */
[----:B------:R-:W0:Y:S07]  /*0010*/  S2R R0, SR_TID.X ;  /* 0x0000000000007919 */ /* 0x000e2e0000002100 */
[----:B------:R-:W0:Y:S01]  /*0020*/  S2UR UR4, SR_CTAID.X ;  /* 0x00000000000479c3 */ /* 0x000e220000002500 */
[----:B------:R-:W1:Y:S07]  /*0030*/  LDCU UR5, c[0x0][0x390] ;  /* 0x00007200ff0577ac */ /* 0x000e6e0008000800 */
[----:B------:R-:W0:Y:S02]  /*0040*/  LDC R7, c[0x0][0x360] ;  /* 0x0000d800ff077b82 */ /* 0x000e240000000800 */
[----:B0-----:R-:W-:-:S05]  /*0050*/  IMAD R7, R7, UR4, R0 ;  /* 0x0000000407077c24 */ /* 0x001fca000f8e0200 */
[----:B-1----:R-:W-:-:S13]  /*0060*/  ISETP.GE.AND P0, PT, R7, UR5, PT ;  /* 0x0000000507007c0c */ /* 0x002fda000bf06270 */
[----:B------:R-:W-:Y:S05]  /*0070*/  @P0 EXIT ;  /* 0x000000000000094d */ /* 0x000fea0003800000 */
[----:B------:R-:W0:Y:S01]  /*0080*/  LDC.64 R2, c[0x0][0x380] ;  /* 0x0000e000ff027b82 */ /* 0x000e220000000a00 */
[----:B------:R-:W1:Y:S07]  /*0090*/  LDCU.64 UR4, c[0x0][0x358] ;  /* 0x00006b00ff0477ac */ /* 0x000e6e0008000a00 */
[----:B------:R-:W2:Y:S01]  /*00a0*/  LDC.64 R4, c[0x0][0x388] ;  /* 0x0000e200ff047b82 */ /* 0x000ea20000000a00 */
[----:B0-----:R-:W-:-:S06]  /*00b0*/  IMAD.WIDE R2, R7, 0x4, R2 ;  /* 0x0000000407027825 */ /* 0x001fcc00078e0202 */
[----:B-1----:R-:W3:Y:S01]  /*00c0*/  LDG.E R2, desc[UR4][R2.64] ;  /* 0x0000000402027981 */ /* 0x002ee2000c1e1900 */
[----:B--2---:R-:W-:Y:S01]  /*00d0*/  IMAD.WIDE R4, R7, 0x4, R4 ;  /* 0x0000000407047825 */ /* 0x004fe200078e0204 */
[----:B---3--:R-:W-:-:S04]  /*00e0*/  FSETP.GEU.AND P0, PT, R2, RZ, PT ;  /* 0x000000ff0200720b */ /* 0x008fc80003f0e000 */
[----:B------:R-:W-:-:S05]  /*00f0*/  FSEL R7, R2, RZ, P0 ;  /* 0x000000ff02077208 */ /* 0x000fca0000000000 */
[----:B------:R-:W-:Y:S01]  /*0100*/  STG.E desc[UR4][R4.64], R7 ;  /* 0x0000000704007986 */ /* 0x000fe2000c101904 */
[----:B------:R-:W-:Y:S05]  /*0110*/  EXIT ;  /* 0x000000000000794d */ /* 0x000fea0003800000 */
.L_x_0:
[----:B------:R-:W-:-:S00]  /*0120*/  BRA `(.L_x_0) ;  /* 0xfffffffc00fc7947 */ /* 0x000fc0000383ffff */
[----:B------:R-:W-:-:S00]  /*0130*/  NOP ;  /* 0x0000000000007918 */ /* 0x000fc00000000000 */
        /* <DEDUP_REMOVED lines=12> */
.L_x_1:


//--------------------- .nv.shared.reserved.0     --------------------------
	.section	.nv.shared.reserved.0,"aw",@nobits
	.weak		__nv_reservedSMEM_offset_0_alias
	.size		__nv_reservedSMEM_offset_0_alias, 0, 64
	.other		__nv_reservedSMEM_offset_0_alias,@"STO_CUDA_RESERVED_SHARED STV_DEFAULT"
__nv_reservedSMEM_offset_0_alias:
	.zero		0
	.zero		64


//--------------------- .nv.constant0._Z15baseline_kernelPfS_i --------------------------
	.section	.nv.constant0._Z15baseline_kernelPfS_i,"a",@progbits
	.sectionflags	@""
	.align	4
.nv.constant0._Z15baseline_kernelPfS_i:
	.zero		916


//--------------------- SYMBOLS --------------------------

	.type		.nv.reservedSmem.offset0,@object
	.size		.nv.reservedSmem.offset0,0x4
